//
// Generated by NVIDIA NVVM Compiler
//
// Compiler Build ID: CL-36424714
// Cuda compilation tools, release 13.0, V13.0.88
// Based on NVVM 20.0.0
//

.version 9.0
.target sm_100
.address_size 64

	// .globl	_Z9addKernelPiS_S_

.visible .entry _Z9addKernelPiS_S_(
	.param .u64 .ptr .align 1 _Z9addKernelPiS_S__param_0,
	.param .u64 .ptr .align 1 _Z9addKernelPiS_S__param_1,
	.param .u64 .ptr .align 1 _Z9addKernelPiS_S__param_2
)
{
	.reg .pred 	%p<2>;
	.reg .b32 	%r<5>;
	.reg .b64 	%rd<11>;

	ld.param.u64 	%rd1, [_Z9addKernelPiS_S__param_0];
	ld.param.u64 	%rd2, [_Z9addKernelPiS_S__param_1];
	ld.param.u64 	%rd3, [_Z9addKernelPiS_S__param_2];
	mov.u32 	%r1, %tid.x;
	setp.gt.u32 	%p1, %r1, 99;
	@%p1 bra 	$L__BB0_2;
	cvta.to.global.u64 	%rd4, %rd1;
	cvta.to.global.u64 	%rd5, %rd2;
	cvta.to.global.u64 	%rd6, %rd3;
	mul.wide.u32 	%rd7, %r1, 4;
	add.s64 	%rd8, %rd4, %rd7;
	ld.global.u32 	%r2, [%rd8];
	add.s64 	%rd9, %rd5, %rd7;
	ld.global.u32 	%r3, [%rd9];
	add.s32 	%r4, %r3, %r2;
	add.s64 	%rd10, %rd6, %rd7;
	st.global.u32 	[%rd10], %r4;
$L__BB0_2:
	ret;

}


// ===== COMPILED SASS (sm_100) =====

	.target	sm_100

	.elftype	@"ET_EXEC"


//--------------------- .note.nv.tkinfo           --------------------------
	.section	.note.nv.tkinfo,"",@"SHT_NOTE"
	.sectionflags	@"SHF_NOTE_NV_TKINFO"
	.tkinfo
        /*0018*/ 	.word	0x00000002
        /*0030*/ 	.string	""
        /*0030*/ 	.string	"ptxas"
        /*0030*/ 	.string	"Cuda compilation tools, release 13.0, V13.0.88"
        /*0030*/ 	.string	"Build cuda_13.0.r13.0/compiler.36424714_0"
        /*0030*/ 	.string	"-arch sm_100 -m 64 "



//--------------------- .note.nv.cuinfo           --------------------------
	.section	.note.nv.cuinfo,"",@"SHT_NOTE"
	.sectionflags	@"SHF_NOTE_NV_CUINFO"
        /*0018*/ 	.short	0x0002
        /*001a*/ 	.short	0x0064
        /*001c*/ 	.short	0x0082
	.zero		2


//--------------------- .nv.info                  --------------------------
	.section	.nv.info,"",@"SHT_CUDA_INFO"
	.align	4


	//----- nvinfo : EIATTR_REGCOUNT
	.align		4
        /*0000*/ 	.byte	0x04, 0x2f
        /*0002*/ 	.short	(.L_1 - .L_0)
	.align		4
.L_0:
        /*0004*/ 	.word	index@(_Z9addKernelPiS_S_)
        /*0008*/ 	.word	0x0000000c


	//----- nvinfo : EIATTR_FRAME_SIZE
	.align		4
.L_1:
        /*000c*/ 	.byte	0x04, 0x11
        /*000e*/ 	.short	(.L_3 - .L_2)
	.align		4
.L_2:
        /*0010*/ 	.word	index@(_Z9addKernelPiS_S_)
        /*0014*/ 	.word	0x00000000


	//----- nvinfo : EIATTR_MIN_STACK_SIZE
	.align		4
.L_3:
        /*0018*/ 	.byte	0x04, 0x12
        /*001a*/ 	.short	(.L_5 - .L_4)
	.align		4
.L_4:
        /*001c*/ 	.word	index@(_Z9addKernelPiS_S_)
        /*0020*/ 	.word	0x00000000
.L_5:


//--------------------- .nv.compat                --------------------------
	.section	.nv.compat,"",@"SHT_CUDA_COMPAT_INFO"
	.align	4
        /*0000*/ 	.byte	0x02, 0x09, 0x00, 0x00, 0x02, 0x02, 0x01, 0x00, 0x02, 0x05, 0x05, 0x00, 0x03, 0x07, 0x01, 0x01
        /*0010*/ 	.byte	0x02, 0x03, 0x00, 0x00, 0x02, 0x06, 0x01, 0x00, 0x04, 0x0b, 0x08, 0x00, 0x09, 0x00, 0x00, 0x00
        /*0020*/ 	.byte	0x00, 0x00, 0x00, 0x00


//--------------------- .nv.info._Z9addKernelPiS_S_ --------------------------
	.section	.nv.info._Z9addKernelPiS_S_,"",@"SHT_CUDA_INFO"
	.sectionflags	@""
	.align	4


	//----- nvinfo : EIATTR_CUDA_API_VERSION
	.align		4
        /*0000*/ 	.byte	0x04, 0x37
        /*0002*/ 	.short	(.L_7 - .L_6)
.L_6:
        /*0004*/ 	.word	0x00000082


	//----- nvinfo : EIATTR_KPARAM_INFO
	.align		4
.L_7:
        /*0008*/ 	.byte	0x04, 0x17
        /*000a*/ 	.short	(.L_9 - .L_8)
.L_8:
        /*000c*/ 	.word	0x00000000
        /*0010*/ 	.short	0x0002
        /*0012*/ 	.short	0x0010
        /*0014*/ 	.byte	0x00, 0xf5, 0x21, 0x00


	//----- nvinfo : EIATTR_KPARAM_INFO
	.align		4
.L_9:
        /*0018*/ 	.byte	0x04, 0x17
        /*001a*/ 	.short	(.L_11 - .L_10)
.L_10:
        /*001c*/ 	.word	0x00000000
        /*0020*/ 	.short	0x0001
        /*0022*/ 	.short	0x0008
        /*0024*/ 	.byte	0x00, 0xf5, 0x21, 0x00


	//----- nvinfo : EIATTR_KPARAM_INFO
	.align		4
.L_11:
        /*0028*/ 	.byte	0x04, 0x17
        /*002a*/ 	.short	(.L_13 - .L_12)
.L_12:
        /*002c*/ 	.word	0x00000000
        /*0030*/ 	.short	0x0000
        /*0032*/ 	.short	0x0000
        /*0034*/ 	.byte	0x00, 0xf5, 0x21, 0x00


	//----- nvinfo : EIATTR_SPARSE_MMA_MASK
	.align		4
.L_13:
        /*0038*/ 	.byte	0x03, 0x50
        /*003a*/ 	.short	0x0000


	//----- nvinfo : EIATTR_MAXREG_COUNT
	.align		4
        /*003c*/ 	.byte	0x03, 0x1b
        /*003e*/ 	.short	0x00ff


	//----- nvinfo : EIATTR_MERCURY_ISA_VERSION
	.align		4
        /*0040*/ 	.byte	0x03, 0x5f
        /*0042*/ 	.short	0x0101


	//----- nvinfo : EIATTR_VRC_CTA_INIT_COUNT
	.align		4
        /*0044*/ 	.byte	0x02, 0x4a
	.zero		1
	.zero		1


	//----- nvinfo : EIATTR_EXIT_INSTR_OFFSETS
	.align		4
        /*0048*/ 	.byte	0x04, 0x1c
        /*004a*/ 	.short	(.L_15 - .L_14)


	//   ....[0]....
.L_14:
        /*004c*/ 	.word	0x00000030


	//   ....[1]....
        /*0050*/ 	.word	0x000000f0


	//----- nvinfo : EIATTR_CBANK_PARAM_SIZE
	.align		4
.L_15:
        /*0054*/ 	.byte	0x03, 0x19
        /*0056*/ 	.short	0x0018


	//----- nvinfo : EIATTR_PARAM_CBANK
	.align		4
        /*0058*/ 	.byte	0x04, 0x0a
        /*005a*/ 	.short	(.L_17 - .L_16)
	.align		4
.L_16:
        /*005c*/ 	.word	index@(.nv.constant0._Z9addKernelPiS_S_)
        /*0060*/ 	.short	0x0380
        /*0062*/ 	.short	0x0018


	//----- nvinfo : EIATTR_SW_WAR
	.align		4
.L_17:
        /*0064*/ 	.byte	0x04, 0x36
        /*0066*/ 	.short	(.L_19 - .L_18)
.L_18:
        /*0068*/ 	.word	0x00000008
.L_19:


//--------------------- .nv.callgraph             --------------------------
	.section	.nv.callgraph,"",@"SHT_CUDA_CALLGRAPH"
	.align	4
	.sectionentsize	8
	.align		4
        /*0000*/ 	.word	0x00000000
	.align		4
        /*0004*/ 	.word	0xffffffff
	.align		4
        /*0008*/ 	.word	0x00000000
	.align		4
        /*000c*/ 	.word	0xfffffffe
	.align		4
        /*0010*/ 	.word	0x00000000
	.align		4
        /*0014*/ 	.word	0xfffffffd
	.align		4
        /*0018*/ 	.word	0x00000000
	.align		4
        /*001c*/ 	.word	0xfffffffc


//--------------------- .text._Z9addKernelPiS_S_  --------------------------
	.section	.text._Z9addKernelPiS_S_,"ax",@progbits
	.align	128
        .global         _Z9addKernelPiS_S_
        .type           _Z9addKernelPiS_S_,@function
        .size           _Z9addKernelPiS_S_,(.L_x_1 - _Z9addKernelPiS_S_)
        .other          _Z9addKernelPiS_S_,@"STO_CUDA_ENTRY STV_DEFAULT"
_Z9addKernelPiS_S_:
.text._Z9addKernelPiS_S_:
[----:B------:R-:W-:Y:S01]  /*0000*/  LDC R1, c[0x0][0x37c] ;  /* 0x0000df00ff017b82 */ /* 0x000fe20000000800 */
[----:B------:R-:W0:Y:S02]  /*0010*/  S2R R9, SR_TID.X ;  /* 0x0000000000097919 */ /* 0x000e240000002100 */
[----:B0-----:R-:W-:-:S13]  /*0020*/  ISETP.GT.U32.AND P0, PT, R9, 0x63, PT ;  /* 0x000000630900780c */ /* 0x001fda0003f04070 */
[----:B------:R-:W-:Y:S05]  /*0030*/  @P0 EXIT ;  /* 0x000000000000094d */ /* 0x000fea0003800000 */
[----:B------:R-:W0:Y:S01]  /*0040*/  LDC.64 R2, c[0x0][0x380] ;  /* 0x0000e000ff027b82 */ /* 0x000e220000000a00 */
[----:B------:R-:W1:Y:S07]  /*0050*/  LDCU.64 UR4, c[0x0][0x358] ;  /* 0x00006b00ff0477ac */ /* 0x000e6e0008000a00 */
[----:B------:R-:W2:Y:S08]  /*0060*/  LDC.64 R4, c[0x0][0x388] ;  /* 0x0000e200ff047b82 */ /* 0x000eb00000000a00 */
[----:B------:R-:W3:Y:S01]  /*0070*/  LDC.64 R6, c[0x0][0x390] ;  /* 0x0000e400ff067b82 */ /* 0x000ee20000000a00 */
[----:B0-----:R-:W-:-:S06]  /*0080*/  IMAD.WIDE.U32 R2, R9, 0x4, R2 ;  /* 0x0000000409027825 */ /* 0x001fcc00078e0002 */
[----:B-1----:R-:W4:Y:S01]  /*0090*/  LDG.E R2, desc[UR4][R2.64] ;  /* 0x0000000402027981 */ /* 0x002f22000c1e1900 */
[----:B--2---:R-:W-:-:S06]  /*00a0*/  IMAD.WIDE.U32 R4, R9, 0x4, R4 ;  /* 0x0000000409047825 */ /* 0x004fcc00078e0004 */
[----:B------:R-:W4:Y:S01]  /*00b0*/  LDG.E R5, desc[UR4][R4.64] ;  /* 0x0000000404057981 */ /* 0x000f22000c1e1900 */
[----:B---3--:R-:W-:Y:S01]  /*00c0*/  IMAD.WIDE.U32 R6, R9, 0x4, R6 ;  /* 0x0000000409067825 */ /* 0x008fe200078e0006 */
[----:B----4-:R-:W-:-:S05]  /*00d0*/  IADD3 R9, PT, PT, R2, R5, RZ ;  /* 0x0000000502097210 */ /* 0x010fca0007ffe0ff */
[----:B------:R-:W-:Y:S01]  /*00e0*/  STG.E desc[UR4][R6.64], R9 ;  /* 0x0000000906007986 */ /* 0x000fe2000c101904 */
[----:B------:R-:W-:Y:S05]  /*00f0*/  EXIT ;  /* 0x000000000000794d */ /* 0x000fea0003800000 */
.L_x_0:
[----:B------:R-:W-:-:S00]  /*0100*/  BRA `(.L_x_0) ;  /* 0xfffffffc00fc7947 */ /* 0x000fc0000383ffff */
[----:B------:R-:W-:-:S00]  /*0110*/  NOP ;  /* 0x0000000000007918 */ /* 0x000fc00000000000 */
        /* <DEDUP_REMOVED lines=14> */
.L_x_1:


//--------------------- .nv.shared.reserved.0     --------------------------
	.section	.nv.shared.reserved.0,"aw",@nobits
	.weak		__nv_reservedSMEM_offset_0_alias
	.size		__nv_reservedSMEM_offset_0_alias, 0, 64
	.other		__nv_reservedSMEM_offset_0_alias,@"STO_CUDA_RESERVED_SHARED STV_DEFAULT"
__nv_reservedSMEM_offset_0_alias:
	.zero		0
	.zero		64


//--------------------- .nv.constant0._Z9addKernelPiS_S_ --------------------------
	.section	.nv.constant0._Z9addKernelPiS_S_,"a",@progbits
	.sectionflags	@""
	.align	4
.nv.constant0._Z9addKernelPiS_S_:
	.zero		920


//--------------------- SYMBOLS --------------------------

	.type		.nv.reservedSmem.offset0,@object
	.size		.nv.reservedSmem.offset0,0x4
